//
// Generated by NVIDIA NVVM Compiler
//
// Compiler Build ID: CL-36424714
// Cuda compilation tools, release 13.0, V13.0.88
// Based on NVVM 20.0.0
//

.version 9.0
.target sm_100
.address_size 64

	// .globl	_Z24transposeNoBankConflictsPfS_ii

.visible .entry _Z24transposeNoBankConflictsPfS_ii(
	.param .u64 .ptr .align 1 _Z24transposeNoBankConflictsPfS_ii_param_0,
	.param .u64 .ptr .align 1 _Z24transposeNoBankConflictsPfS_ii_param_1,
	.param .u32 _Z24transposeNoBankConflictsPfS_ii_param_2,
	.param .u32 _Z24transposeNoBankConflictsPfS_ii_param_3
)
{


	bar.sync 	0;
	ret;

}


// ===== COMPILED SASS (sm_100) =====

	.target	sm_100

	.elftype	@"ET_EXEC"


//--------------------- .note.nv.tkinfo           --------------------------
	.section	.note.nv.tkinfo,"",@"SHT_NOTE"
	.sectionflags	@"SHF_NOTE_NV_TKINFO"
	.tkinfo
        /*0018*/ 	.word	0x00000002
        /*0030*/ 	.string	""
        /*0030*/ 	.string	"ptxas"
        /*0030*/ 	.string	"Cuda compilation tools, release 13.0, V13.0.88"
        /*0030*/ 	.string	"Build cuda_13.0.r13.0/compiler.36424714_0"
        /*0030*/ 	.string	"-arch sm_100 -m 64 "



//--------------------- .note.nv.cuinfo           --------------------------
	.section	.note.nv.cuinfo,"",@"SHT_NOTE"
	.sectionflags	@"SHF_NOTE_NV_CUINFO"
        /*0018*/ 	.short	0x0002
        /*001a*/ 	.short	0x0064
        /*001c*/ 	.short	0x0082
	.zero		2


//--------------------- .nv.info                  --------------------------
	.section	.nv.info,"",@"SHT_CUDA_INFO"
	.align	4


	//----- nvinfo : EIATTR_REGCOUNT
	.align		4
        /*0000*/ 	.byte	0x04, 0x2f
        /*0002*/ 	.short	(.L_1 - .L_0)
	.align		4
.L_0:
        /*0004*/ 	.word	index@(_Z24transposeNoBankConflictsPfS_ii)
        /*0008*/ 	.word	0x00000004


	//----- nvinfo : EIATTR_FRAME_SIZE
	.align		4
.L_1:
        /*000c*/ 	.byte	0x04, 0x11
        /*000e*/ 	.short	(.L_3 - .L_2)
	.align		4
.L_2:
        /*0010*/ 	.word	index@(_Z24transposeNoBankConflictsPfS_ii)
        /*0014*/ 	.word	0x00000000


	//----- nvinfo : EIATTR_MIN_STACK_SIZE
	.align		4
.L_3:
        /*0018*/ 	.byte	0x04, 0x12
        /*001a*/ 	.short	(.L_5 - .L_4)
	.align		4
.L_4:
        /*001c*/ 	.word	index@(_Z24transposeNoBankConflictsPfS_ii)
        /*0020*/ 	.word	0x00000000
.L_5:


//--------------------- .nv.compat                --------------------------
	.section	.nv.compat,"",@"SHT_CUDA_COMPAT_INFO"
	.align	4
        /*0000*/ 	.byte	0x02, 0x09, 0x00, 0x00, 0x02, 0x02, 0x01, 0x00, 0x02, 0x05, 0x05, 0x00, 0x03, 0x07, 0x01, 0x01
        /*0010*/ 	.byte	0x02, 0x03, 0x00, 0x00, 0x02, 0x06, 0x01, 0x00, 0x04, 0x0b, 0x08, 0x00, 0x09, 0x00, 0x00, 0x00
        /*0020*/ 	.byte	0x00, 0x00, 0x00, 0x00


//--------------------- .nv.info._Z24transposeNoBankConflictsPfS_ii --------------------------
	.section	.nv.info._Z24transposeNoBankConflictsPfS_ii,"",@"SHT_CUDA_INFO"
	.sectionflags	@""
	.align	4


	//----- nvinfo : EIATTR_CUDA_API_VERSION
	.align		4
        /*0000*/ 	.byte	0x04, 0x37
        /*0002*/ 	.short	(.L_7 - .L_6)
.L_6:
        /*0004*/ 	.word	0x00000082


	//----- nvinfo : EIATTR_KPARAM_INFO
	.align		4
.L_7:
        /*0008*/ 	.byte	0x04, 0x17
        /*000a*/ 	.short	(.L_9 - .L_8)
.L_8:
        /*000c*/ 	.word	0x00000000
        /*0010*/ 	.short	0x0003
        /*0012*/ 	.short	0x0014
        /*0014*/ 	.byte	0x00, 0xf0, 0x11, 0x00


	//----- nvinfo : EIATTR_KPARAM_INFO
	.align		4
.L_9:
        /*0018*/ 	.byte	0x04, 0x17
        /*001a*/ 	.short	(.L_11 - .L_10)
.L_10:
        /*001c*/ 	.word	0x00000000
        /*0020*/ 	.short	0x0002
        /*0022*/ 	.short	0x0010
        /*0024*/ 	.byte	0x00, 0xf0, 0x11, 0x00


	//----- nvinfo : EIATTR_KPARAM_INFO
	.align		4
.L_11:
        /*0028*/ 	.byte	0x04, 0x17
        /*002a*/ 	.short	(.L_13 - .L_12)
.L_12:
        /*002c*/ 	.word	0x00000000
        /*0030*/ 	.short	0x0001
        /*0032*/ 	.short	0x0008
        /*0034*/ 	.byte	0x00, 0xf5, 0x21, 0x00


	//----- nvinfo : EIATTR_KPARAM_INFO
	.align		4
.L_13:
        /*0038*/ 	.byte	0x04, 0x17
        /*003a*/ 	.short	(.L_15 - .L_14)
.L_14:
        /*003c*/ 	.word	0x00000000
        /*0040*/ 	.short	0x0000
        /*0042*/ 	.short	0x0000
        /*0044*/ 	.byte	0x00, 0xf5, 0x21, 0x00


	//----- nvinfo : EIATTR_SPARSE_MMA_MASK
	.align		4
.L_15:
        /*0048*/ 	.byte	0x03, 0x50
        /*004a*/ 	.short	0x0000


	//----- nvinfo : EIATTR_MAXREG_COUNT
	.align		4
        /*004c*/ 	.byte	0x03, 0x1b
        /*004e*/ 	.short	0x00ff


	//----- nvinfo : EIATTR_NUM_BARRIERS
	.align		4
        /*0050*/ 	.byte	0x02, 0x4c
        /*0052*/ 	.byte	0x01
	.zero		1


	//----- nvinfo : EIATTR_MERCURY_ISA_VERSION
	.align		4
        /*0054*/ 	.byte	0x03, 0x5f
        /*0056*/ 	.short	0x0101


	//----- nvinfo : EIATTR_VRC_CTA_INIT_COUNT
	.align		4
        /*0058*/ 	.byte	0x02, 0x4a
	.zero		1
	.zero		1


	//----- nvinfo : EIATTR_EXIT_INSTR_OFFSETS
	.align		4
        /*005c*/ 	.byte	0x04, 0x1c
        /*005e*/ 	.short	(.L_17 - .L_16)


	//   ....[0]....
.L_16:
        /*0060*/ 	.word	0x00000020


	//----- nvinfo : EIATTR_CBANK_PARAM_SIZE
	.align		4
.L_17:
        /*0064*/ 	.byte	0x03, 0x19
        /*0066*/ 	.short	0x0018


	//----- nvinfo : EIATTR_PARAM_CBANK
	.align		4
        /*0068*/ 	.byte	0x04, 0x0a
        /*006a*/ 	.short	(.L_19 - .L_18)
	.align		4
.L_18:
        /*006c*/ 	.word	index@(.nv.constant0._Z24transposeNoBankConflictsPfS_ii)
        /*0070*/ 	.short	0x0380
        /*0072*/ 	.short	0x0018


	//----- nvinfo : EIATTR_SW_WAR
	.align		4
.L_19:
        /*0074*/ 	.byte	0x04, 0x36
        /*0076*/ 	.short	(.L_21 - .L_20)
.L_20:
        /*0078*/ 	.word	0x00000008
.L_21:


//--------------------- .nv.callgraph             --------------------------
	.section	.nv.callgraph,"",@"SHT_CUDA_CALLGRAPH"
	.align	4
	.sectionentsize	8
	.align		4
        /*0000*/ 	.word	0x00000000
	.align		4
        /*0004*/ 	.word	0xffffffff
	.align		4
        /*0008*/ 	.word	0x00000000
	.align		4
        /*000c*/ 	.word	0xfffffffe
	.align		4
        /*0010*/ 	.word	0x00000000
	.align		4
        /*0014*/ 	.word	0xfffffffd
	.align		4
        /*0018*/ 	.word	0x00000000
	.align		4
        /*001c*/ 	.word	0xfffffffc


//--------------------- .text._Z24transposeNoBankConflictsPfS_ii --------------------------
	.section	.text._Z24transposeNoBankConflictsPfS_ii,"ax",@progbits
	.align	128
        .global         _Z24transposeNoBankConflictsPfS_ii
        .type           _Z24transposeNoBankConflictsPfS_ii,@function
        .size           _Z24transposeNoBankConflictsPfS_ii,(.L_x_1 - _Z24transposeNoBankConflictsPfS_ii)
        .other          _Z24transposeNoBankConflictsPfS_ii,@"STO_CUDA_ENTRY STV_DEFAULT"
_Z24transposeNoBankConflictsPfS_ii:
.text._Z24transposeNoBankConflictsPfS_ii:
[----:B------:R-:W-:Y:S08]  /*0000*/  LDC R1, c[0x0][0x37c] ;  /* 0x0000df00ff017b82 */ /* 0x000ff00000000800 */
[----:B------:R-:W-:Y:S06]  /*0010*/  BAR.SYNC.DEFER_BLOCKING 0x0 ;  /* 0x0000000000007b1d */ /* 0x000fec0000010000 */
[----:B------:R-:W-:Y:S05]  /*0020*/  EXIT ;  /* 0x000000000000794d */ /* 0x000fea0003800000 */
.L_x_0:
[----:B------:R-:W-:-:S00]  /*0030*/  BRA `(.L_x_0) ;  /* 0xfffffffc00fc7947 */ /* 0x000fc0000383ffff */
[----:B------:R-:W-:-:S00]  /*0040*/  NOP ;  /* 0x0000000000007918 */ /* 0x000fc00000000000 */
        /* <DEDUP_REMOVED lines=11> */
.L_x_1:


//--------------------- .nv.shared.reserved.0     --------------------------
	.section	.nv.shared.reserved.0,"aw",@nobits
	.weak		__nv_reservedSMEM_offset_0_alias
	.size		__nv_reservedSMEM_offset_0_alias, 0, 64
	.other		__nv_reservedSMEM_offset_0_alias,@"STO_CUDA_RESERVED_SHARED STV_DEFAULT"
__nv_reservedSMEM_offset_0_alias:
	.zero		0
	.zero		64


//--------------------- .nv.constant0._Z24transposeNoBankConflictsPfS_ii --------------------------
	.section	.nv.constant0._Z24transposeNoBankConflictsPfS_ii,"a",@progbits
	.sectionflags	@""
	.align	4
.nv.constant0._Z24transposeNoBankConflictsPfS_ii:
	.zero		920


//--------------------- SYMBOLS --------------------------

	.type		.nv.reservedSmem.offset0,@object
	.size		.nv.reservedSmem.offset0,0x4
